//
// Generated by NVIDIA NVVM Compiler
//
// Compiler Build ID: CL-36424714
// Cuda compilation tools, release 13.0, V13.0.88
// Based on NVVM 20.0.0
//

.version 9.0
.target sm_100
.address_size 64

	// .globl	_Z8myKernelPii
.extern .func  (.param .b32 func_retval0) vprintf
(
	.param .b64 vprintf_param_0,
	.param .b64 vprintf_param_1
)
;
.global .align 1 .b8 $str[32] = {72, 101, 108, 108, 111, 44, 32, 119, 111, 114, 108, 100, 32, 102, 114, 111, 109, 32, 116, 104, 101, 32, 100, 101, 118, 105, 99, 101, 33, 32, 10};

.visible .entry _Z8myKernelPii(
	.param .u64 .ptr .align 1 _Z8myKernelPii_param_0,
	.param .u32 _Z8myKernelPii_param_1
)
{
	.reg .pred 	%p<2>;
	.reg .b32 	%r<6>;
	.reg .b64 	%rd<7>;

	ld.param.u64 	%rd1, [_Z8myKernelPii_param_0];
	ld.param.u32 	%r2, [_Z8myKernelPii_param_1];
	mov.u32 	%r1, %tid.x;
	setp.ge.u32 	%p1, %r1, %r2;
	@%p1 bra 	$L__BB0_2;
	cvta.to.global.u64 	%rd2, %rd1;
	mul.wide.u32 	%rd3, %r1, 4;
	add.s64 	%rd4, %rd2, %rd3;
	mov.b32 	%r3, 2;
	st.global.u32 	[%rd4], %r3;
	mov.u64 	%rd5, $str;
	cvta.global.u64 	%rd6, %rd5;
	{ // callseq 0, 0
	.param .b64 param0;
	st.param.b64 	[param0], %rd6;
	.param .b64 param1;
	st.param.b64 	[param1], 0;
	.param .b32 retval0;
	call.uni (retval0), 
	vprintf, 
	(
	param0, 
	param1
	);
	ld.param.b32 	%r4, [retval0];
	} // callseq 0
$L__BB0_2:
	ret;

}


// ===== COMPILED SASS (sm_100) =====

	.target	sm_100

	.elftype	@"ET_EXEC"


//--------------------- .note.nv.tkinfo           --------------------------
	.section	.note.nv.tkinfo,"",@"SHT_NOTE"
	.sectionflags	@"SHF_NOTE_NV_TKINFO"
	.tkinfo
        /*0018*/ 	.word	0x00000002
        /*0030*/ 	.string	""
        /*0030*/ 	.string	"ptxas"
        /*0030*/ 	.string	"Cuda compilation tools, release 13.0, V13.0.88"
        /*0030*/ 	.string	"Build cuda_13.0.r13.0/compiler.36424714_0"
        /*0030*/ 	.string	"-arch sm_100 -m 64 "



//--------------------- .note.nv.cuinfo           --------------------------
	.section	.note.nv.cuinfo,"",@"SHT_NOTE"
	.sectionflags	@"SHF_NOTE_NV_CUINFO"
        /*0018*/ 	.short	0x0002
        /*001a*/ 	.short	0x0064
        /*001c*/ 	.short	0x0082
	.zero		2


//--------------------- .nv.info                  --------------------------
	.section	.nv.info,"",@"SHT_CUDA_INFO"
	.align	4


	//----- nvinfo : EIATTR_REGCOUNT
	.align		4
        /*0000*/ 	.byte	0x04, 0x2f
        /*0002*/ 	.short	(.L_2 - .L_1)
	.align		4
.L_1:
        /*0004*/ 	.word	index@(_Z8myKernelPii)
        /*0008*/ 	.word	0x00000018


	//----- nvinfo : EIATTR_FRAME_SIZE
	.align		4
.L_2:
        /*000c*/ 	.byte	0x04, 0x11
        /*000e*/ 	.short	(.L_4 - .L_3)
	.align		4
.L_3:
        /*0010*/ 	.word	index@(_Z8myKernelPii)
        /*0014*/ 	.word	0x00000000


	//----- nvinfo : EIATTR_MIN_STACK_SIZE
	.align		4
.L_4:
        /*0018*/ 	.byte	0x04, 0x12
        /*001a*/ 	.short	(.L_6 - .L_5)
	.align		4
.L_5:
        /*001c*/ 	.word	index@(_Z8myKernelPii)
        /*0020*/ 	.word	0x00000000
.L_6:


//--------------------- .nv.compat                --------------------------
	.section	.nv.compat,"",@"SHT_CUDA_COMPAT_INFO"
	.align	4
        /*0000*/ 	.byte	0x02, 0x09, 0x00, 0x00, 0x02, 0x02, 0x01, 0x00, 0x02, 0x05, 0x05, 0x00, 0x03, 0x07, 0x01, 0x01
        /*0010*/ 	.byte	0x02, 0x03, 0x00, 0x00, 0x02, 0x06, 0x01, 0x00, 0x04, 0x0b, 0x08, 0x00, 0x09, 0x00, 0x00, 0x00
        /*0020*/ 	.byte	0x00, 0x00, 0x00, 0x00


//--------------------- .nv.info._Z8myKernelPii   --------------------------
	.section	.nv.info._Z8myKernelPii,"",@"SHT_CUDA_INFO"
	.sectionflags	@""
	.align	4


	//----- nvinfo : EIATTR_CUDA_API_VERSION
	.align		4
        /*0000*/ 	.byte	0x04, 0x37
        /*0002*/ 	.short	(.L_8 - .L_7)
.L_7:
        /*0004*/ 	.word	0x00000082


	//----- nvinfo : EIATTR_KPARAM_INFO
	.align		4
.L_8:
        /*0008*/ 	.byte	0x04, 0x17
        /*000a*/ 	.short	(.L_10 - .L_9)
.L_9:
        /*000c*/ 	.word	0x00000000
        /*0010*/ 	.short	0x0001
        /*0012*/ 	.short	0x0008
        /*0014*/ 	.byte	0x00, 0xf0, 0x11, 0x00


	//----- nvinfo : EIATTR_KPARAM_INFO
	.align		4
.L_10:
        /*0018*/ 	.byte	0x04, 0x17
        /*001a*/ 	.short	(.L_12 - .L_11)
.L_11:
        /*001c*/ 	.word	0x00000000
        /*0020*/ 	.short	0x0000
        /*0022*/ 	.short	0x0000
        /*0024*/ 	.byte	0x00, 0xf5, 0x21, 0x00


	//----- nvinfo : EIATTR_SPARSE_MMA_MASK
	.align		4
.L_12:
        /*0028*/ 	.byte	0x03, 0x50
        /*002a*/ 	.short	0x0000


	//----- nvinfo : EIATTR_MAXREG_COUNT
	.align		4
        /*002c*/ 	.byte	0x03, 0x1b
        /*002e*/ 	.short	0x00ff


	//----- nvinfo : EIATTR_EXTERNS
	.align		4
        /*0030*/ 	.byte	0x04, 0x0f
        /*0032*/ 	.short	(.L_14 - .L_13)


	//   ....[0]....
	.align		4
.L_13:
        /*0034*/ 	.word	index@(vprintf)


	//----- nvinfo : EIATTR_MERCURY_ISA_VERSION
	.align		4
.L_14:
        /*0038*/ 	.byte	0x03, 0x5f
        /*003a*/ 	.short	0x0101


	//----- nvinfo : EIATTR_VRC_CTA_INIT_COUNT
	.align		4
        /*003c*/ 	.byte	0x02, 0x4a
	.zero		1
	.zero		1


	//----- nvinfo : EIATTR_SYSCALL_OFFSETS
	.align		4
        /*0040*/ 	.byte	0x04, 0x46
        /*0042*/ 	.short	(.L_16 - .L_15)


	//   ....[0]....
.L_15:
        /*0044*/ 	.word	0x00000110


	//----- nvinfo : EIATTR_EXIT_INSTR_OFFSETS
	.align		4
.L_16:
        /*0048*/ 	.byte	0x04, 0x1c
        /*004a*/ 	.short	(.L_18 - .L_17)


	//   ....[0]....
.L_17:
        /*004c*/ 	.word	0x00000040


	//   ....[1]....
        /*0050*/ 	.word	0x00000120


	//----- nvinfo : EIATTR_CRS_STACK_SIZE
	.align		4
.L_18:
        /*0054*/ 	.byte	0x04, 0x1e
        /*0056*/ 	.short	(.L_20 - .L_19)
.L_19:
        /*0058*/ 	.word	0x00000000


	//----- nvinfo : EIATTR_CBANK_PARAM_SIZE
	.align		4
.L_20:
        /*005c*/ 	.byte	0x03, 0x19
        /*005e*/ 	.short	0x000c


	//----- nvinfo : EIATTR_PARAM_CBANK
	.align		4
        /*0060*/ 	.byte	0x04, 0x0a
        /*0062*/ 	.short	(.L_22 - .L_21)
	.align		4
.L_21:
        /*0064*/ 	.word	index@(.nv.constant0._Z8myKernelPii)
        /*0068*/ 	.short	0x0380
        /*006a*/ 	.short	0x000c


	//----- nvinfo : EIATTR_SW_WAR
	.align		4
.L_22:
        /*006c*/ 	.byte	0x04, 0x36
        /*006e*/ 	.short	(.L_24 - .L_23)
.L_23:
        /*0070*/ 	.word	0x00000008
.L_24:


//--------------------- .nv.callgraph             --------------------------
	.section	.nv.callgraph,"",@"SHT_CUDA_CALLGRAPH"
	.align	4
	.sectionentsize	8
	.align		4
        /*0000*/ 	.word	0x00000000
	.align		4
        /*0004*/ 	.word	0xffffffff
	.align		4
        /*0008*/ 	.word	index@(_Z8myKernelPii)
	.align		4
        /*000c*/ 	.word	index@(vprintf)
	.align		4
        /*0010*/ 	.word	0x00000000
	.align		4
        /*0014*/ 	.word	0xfffffffe
	.align		4
        /*0018*/ 	.word	0x00000000
	.align		4
        /*001c*/ 	.word	0xfffffffd
	.align		4
        /*0020*/ 	.word	0x00000000
	.align		4
        /*0024*/ 	.word	0xfffffffc


//--------------------- .nv.constant4             --------------------------
	.section	.nv.constant4,"a",@progbits
	.align	8
	.align		8
.nv.constant4:
        /*0000*/ 	.dword	vprintf
	.align		8
        /*0008*/ 	.dword	$str


//--------------------- .text._Z8myKernelPii      --------------------------
	.section	.text._Z8myKernelPii,"ax",@progbits
	.align	128
        .global         _Z8myKernelPii
        .type           _Z8myKernelPii,@function
        .size           _Z8myKernelPii,(.L_x_2 - _Z8myKernelPii)
        .other          _Z8myKernelPii,@"STO_CUDA_ENTRY STV_DEFAULT"
_Z8myKernelPii:
.text._Z8myKernelPii:
[----:B------:R-:W0:Y:S01]  /*0000*/  LDC R1, c[0x0][0x37c] ;  /* 0x0000df00ff017b82 */ /* 0x000e220000000800 */
[----:B------:R-:W1:Y:S01]  /*0010*/  S2R R5, SR_TID.X ;  /* 0x0000000000057919 */ /* 0x000e620000002100 */
[----:B------:R-:W1:Y:S02]  /*0020*/  LDCU UR4, c[0x0][0x388] ;  /* 0x00007100ff0477ac */ /* 0x000e640008000800 */
[----:B-1----:R-:W-:-:S13]  /*0030*/  ISETP.GE.U32.AND P0, PT, R5, UR4, PT ;  /* 0x0000000405007c0c */ /* 0x002fda000bf06070 */
[----:B------:R-:W-:Y:S05]  /*0040*/  @P0 EXIT ;  /* 0x000000000000094d */ /* 0x000fea0003800000 */
[----:B------:R-:W1:Y:S01]  /*0050*/  LDC.64 R2, c[0x0][0x380] ;  /* 0x0000e000ff027b82 */ /* 0x000e620000000a00 */
[----:B------:R-:W2:Y:S01]  /*0060*/  LDCU.64 UR4, c[0x0][0x358] ;  /* 0x00006b00ff0477ac */ /* 0x000ea20008000a00 */
[----:B------:R-:W-:Y:S01]  /*0070*/  IMAD.MOV.U32 R11, RZ, RZ, 0x2 ;  /* 0x00000002ff0b7424 */ /* 0x000fe200078e00ff */
[----:B------:R-:W-:Y:S02]  /*0080*/  MOV R0, 0x0 ;  /* 0x0000000000007802 */ /* 0x000fe40000000f00 */
[----:B------:R-:W-:Y:S01]  /*0090*/  CS2R R6, SRZ ;  /* 0x0000000000067805 */ /* 0x000fe2000001ff00 */
[----:B------:R-:W3:Y:S02]  /*00a0*/  LDCU.64 UR6, c[0x4][0x8] ;  /* 0x01000100ff0677ac */ /* 0x000ee40008000a00 */
[----:B------:R4:W5:Y:S01]  /*00b0*/  LDC.64 R8, c[0x4][R0] ;  /* 0x0100000000087b82 */ /* 0x0009620000000a00 */
[----:B---3--:R-:W-:Y:S02]  /*00c0*/  IMAD.U32 R4, RZ, RZ, UR6 ;  /* 0x00000006ff047e24 */ /* 0x008fe4000f8e00ff */
[----:B-1----:R-:W-:-:S04]  /*00d0*/  IMAD.WIDE.U32 R2, R5, 0x4, R2 ;  /* 0x0000000405027825 */ /* 0x002fc800078e0002 */
[----:B------:R-:W-:Y:S01]  /*00e0*/  IMAD.U32 R5, RZ, RZ, UR7 ;  /* 0x00000007ff057e24 */ /* 0x000fe2000f8e00ff */
[----:B--2---:R4:W-:Y:S06]  /*00f0*/  STG.E desc[UR4][R2.64], R11 ;  /* 0x0000000b02007986 */ /* 0x0049ec000c101904 */
[----:B------:R-:W-:-:S07]  /*0100*/  LEPC R20, `(.L_x_0) ;  /* 0x000000001014794e */ /* 0x000fce0000000000 */
[----:B0---45:R-:W-:Y:S05]  /*0110*/  CALL.ABS.NOINC R8 ;  /* 0x0000000008007343 */ /* 0x031fea0003c00000 */
.L_x_0:
[----:B------:R-:W-:Y:S05]  /*0120*/  EXIT ;  /* 0x000000000000794d */ /* 0x000fea0003800000 */
.L_x_1:
[----:B------:R-:W-:-:S00]  /*0130*/  BRA `(.L_x_1) ;  /* 0xfffffffc00fc7947 */ /* 0x000fc0000383ffff */
[----:B------:R-:W-:-:S00]  /*0140*/  NOP ;  /* 0x0000000000007918 */ /* 0x000fc00000000000 */
        /* <DEDUP_REMOVED lines=11> */
.L_x_2:


//--------------------- .nv.global.init           --------------------------
	.section	.nv.global.init,"aw",@progbits
.nv.global.init:
	.type		$str,@object
	.size		$str,(.L_0 - $str)
$str:
        /*0000*/ 	.byte	0x48, 0x65, 0x6c, 0x6c, 0x6f, 0x2c, 0x20, 0x77, 0x6f, 0x72, 0x6c, 0x64, 0x20, 0x66, 0x72, 0x6f
        /*0010*/ 	.byte	0x6d, 0x20, 0x74, 0x68, 0x65, 0x20, 0x64, 0x65, 0x76, 0x69, 0x63, 0x65, 0x21, 0x20, 0x0a, 0x00
.L_0:


//--------------------- .nv.shared.reserved.0     --------------------------
	.section	.nv.shared.reserved.0,"aw",@nobits
	.weak		__nv_reservedSMEM_offset_0_alias
	.size		__nv_reservedSMEM_offset_0_alias, 0, 64
	.other		__nv_reservedSMEM_offset_0_alias,@"STO_CUDA_RESERVED_SHARED STV_DEFAULT"
__nv_reservedSMEM_offset_0_alias:
	.zero		0
	.zero		64


//--------------------- .nv.constant0._Z8myKernelPii --------------------------
	.section	.nv.constant0._Z8myKernelPii,"a",@progbits
	.sectionflags	@""
	.align	4
.nv.constant0._Z8myKernelPii:
	.zero		908


//--------------------- SYMBOLS --------------------------

	.type		.nv.reservedSmem.offset0,@object
	.size		.nv.reservedSmem.offset0,0x4
	.type		vprintf,@function
